//
// Generated by NVIDIA NVVM Compiler
//
// Compiler Build ID: CL-36424714
// Cuda compilation tools, release 13.0, V13.0.88
// Based on NVVM 20.0.0
//

.version 9.0
.target sm_100
.address_size 64

	// .globl	_ZN3cub18CUB_300001_SM_10006detail11EmptyKernelIvEEvv
.global .align 1 .b8 _ZN40_INTERNAL_db0b6c21_4_k_cu_175f9ffe_299764cuda3std3__45__cpo5beginE[1];
.global .align 1 .b8 _ZN40_INTERNAL_db0b6c21_4_k_cu_175f9ffe_299764cuda3std3__45__cpo3endE[1];
.global .align 1 .b8 _ZN40_INTERNAL_db0b6c21_4_k_cu_175f9ffe_299764cuda3std3__45__cpo6cbeginE[1];
.global .align 1 .b8 _ZN40_INTERNAL_db0b6c21_4_k_cu_175f9ffe_299764cuda3std3__45__cpo4cendE[1];
.global .align 1 .b8 _ZN40_INTERNAL_db0b6c21_4_k_cu_175f9ffe_299764cuda3std3__45__cpo6rbeginE[1];
.global .align 1 .b8 _ZN40_INTERNAL_db0b6c21_4_k_cu_175f9ffe_299764cuda3std3__45__cpo4rendE[1];
.global .align 1 .b8 _ZN40_INTERNAL_db0b6c21_4_k_cu_175f9ffe_299764cuda3std3__45__cpo7crbeginE[1];
.global .align 1 .b8 _ZN40_INTERNAL_db0b6c21_4_k_cu_175f9ffe_299764cuda3std3__45__cpo5crendE[1];
.global .align 1 .b8 _ZN40_INTERNAL_db0b6c21_4_k_cu_175f9ffe_299764cuda3std3__442_GLOBAL__N__db0b6c21_4_k_cu_175f9ffe_299766ignoreE[1];
.global .align 1 .b8 _ZN40_INTERNAL_db0b6c21_4_k_cu_175f9ffe_299764cuda3std3__419piecewise_constructE[1];
.global .align 1 .b8 _ZN40_INTERNAL_db0b6c21_4_k_cu_175f9ffe_299764cuda3std3__48in_placeE[1];
.global .align 1 .b8 _ZN40_INTERNAL_db0b6c21_4_k_cu_175f9ffe_299764cuda3std3__420unreachable_sentinelE[1];
.global .align 1 .b8 _ZN40_INTERNAL_db0b6c21_4_k_cu_175f9ffe_299764cuda3std3__47nulloptE[1];
.global .align 1 .b8 _ZN40_INTERNAL_db0b6c21_4_k_cu_175f9ffe_299764cuda3std3__48unexpectE[1];
.global .align 1 .b8 _ZN40_INTERNAL_db0b6c21_4_k_cu_175f9ffe_299764cuda3std6ranges3__45__cpo4swapE[1];
.global .align 1 .b8 _ZN40_INTERNAL_db0b6c21_4_k_cu_175f9ffe_299764cuda3std6ranges3__45__cpo9iter_moveE[1];
.global .align 1 .b8 _ZN40_INTERNAL_db0b6c21_4_k_cu_175f9ffe_299764cuda3std6ranges3__45__cpo5beginE[1];
.global .align 1 .b8 _ZN40_INTERNAL_db0b6c21_4_k_cu_175f9ffe_299764cuda3std6ranges3__45__cpo3endE[1];
.global .align 1 .b8 _ZN40_INTERNAL_db0b6c21_4_k_cu_175f9ffe_299764cuda3std6ranges3__45__cpo6cbeginE[1];
.global .align 1 .b8 _ZN40_INTERNAL_db0b6c21_4_k_cu_175f9ffe_299764cuda3std6ranges3__45__cpo4cendE[1];
.global .align 1 .b8 _ZN40_INTERNAL_db0b6c21_4_k_cu_175f9ffe_299764cuda3std6ranges3__45__cpo7advanceE[1];
.global .align 1 .b8 _ZN40_INTERNAL_db0b6c21_4_k_cu_175f9ffe_299764cuda3std6ranges3__45__cpo9iter_swapE[1];
.global .align 1 .b8 _ZN40_INTERNAL_db0b6c21_4_k_cu_175f9ffe_299764cuda3std6ranges3__45__cpo4nextE[1];
.global .align 1 .b8 _ZN40_INTERNAL_db0b6c21_4_k_cu_175f9ffe_299764cuda3std6ranges3__45__cpo4prevE[1];
.global .align 1 .b8 _ZN40_INTERNAL_db0b6c21_4_k_cu_175f9ffe_299764cuda3std6ranges3__45__cpo4dataE[1];
.global .align 1 .b8 _ZN40_INTERNAL_db0b6c21_4_k_cu_175f9ffe_299764cuda3std6ranges3__45__cpo5cdataE[1];
.global .align 1 .b8 _ZN40_INTERNAL_db0b6c21_4_k_cu_175f9ffe_299764cuda3std6ranges3__45__cpo4sizeE[1];
.global .align 1 .b8 _ZN40_INTERNAL_db0b6c21_4_k_cu_175f9ffe_299764cuda3std6ranges3__45__cpo5ssizeE[1];
.global .align 1 .b8 _ZN40_INTERNAL_db0b6c21_4_k_cu_175f9ffe_299764cuda3std6ranges3__45__cpo8distanceE[1];
.global .align 1 .b8 _ZN40_INTERNAL_db0b6c21_4_k_cu_175f9ffe_299766thrust24THRUST_300001_SM_1000_NS8cuda_cub3parE[1];
.global .align 1 .b8 _ZN40_INTERNAL_db0b6c21_4_k_cu_175f9ffe_299766thrust24THRUST_300001_SM_1000_NS8cuda_cub10par_nosyncE[1];
.global .align 1 .b8 _ZN40_INTERNAL_db0b6c21_4_k_cu_175f9ffe_299766thrust24THRUST_300001_SM_1000_NS6system6detail10sequential3seqE[1];
.global .align 1 .b8 _ZN40_INTERNAL_db0b6c21_4_k_cu_175f9ffe_299766thrust24THRUST_300001_SM_1000_NS12placeholders2_1E[1];
.global .align 1 .b8 _ZN40_INTERNAL_db0b6c21_4_k_cu_175f9ffe_299766thrust24THRUST_300001_SM_1000_NS12placeholders2_2E[1];
.global .align 1 .b8 _ZN40_INTERNAL_db0b6c21_4_k_cu_175f9ffe_299766thrust24THRUST_300001_SM_1000_NS12placeholders2_3E[1];
.global .align 1 .b8 _ZN40_INTERNAL_db0b6c21_4_k_cu_175f9ffe_299766thrust24THRUST_300001_SM_1000_NS12placeholders2_4E[1];
.global .align 1 .b8 _ZN40_INTERNAL_db0b6c21_4_k_cu_175f9ffe_299766thrust24THRUST_300001_SM_1000_NS12placeholders2_5E[1];
.global .align 1 .b8 _ZN40_INTERNAL_db0b6c21_4_k_cu_175f9ffe_299766thrust24THRUST_300001_SM_1000_NS12placeholders2_6E[1];
.global .align 1 .b8 _ZN40_INTERNAL_db0b6c21_4_k_cu_175f9ffe_299766thrust24THRUST_300001_SM_1000_NS12placeholders2_7E[1];
.global .align 1 .b8 _ZN40_INTERNAL_db0b6c21_4_k_cu_175f9ffe_299766thrust24THRUST_300001_SM_1000_NS12placeholders2_8E[1];
.global .align 1 .b8 _ZN40_INTERNAL_db0b6c21_4_k_cu_175f9ffe_299766thrust24THRUST_300001_SM_1000_NS12placeholders2_9E[1];
.global .align 1 .b8 _ZN40_INTERNAL_db0b6c21_4_k_cu_175f9ffe_299766thrust24THRUST_300001_SM_1000_NS12placeholders3_10E[1];
.global .align 1 .b8 _ZN40_INTERNAL_db0b6c21_4_k_cu_175f9ffe_299766thrust24THRUST_300001_SM_1000_NS3seqE[1];

.visible .entry _ZN3cub18CUB_300001_SM_10006detail11EmptyKernelIvEEvv()
{


	ret;

}


// ===== COMPILED SASS (sm_100) =====

	.target	sm_100

	.elftype	@"ET_EXEC"


//--------------------- .note.nv.tkinfo           --------------------------
	.section	.note.nv.tkinfo,"",@"SHT_NOTE"
	.sectionflags	@"SHF_NOTE_NV_TKINFO"
	.tkinfo
        /*0018*/ 	.word	0x00000002
        /*0030*/ 	.string	""
        /*0030*/ 	.string	"ptxas"
        /*0030*/ 	.string	"Cuda compilation tools, release 13.0, V13.0.88"
        /*0030*/ 	.string	"Build cuda_13.0.r13.0/compiler.36424714_0"
        /*0030*/ 	.string	"-arch sm_100 -m 64 "



//--------------------- .note.nv.cuinfo           --------------------------
	.section	.note.nv.cuinfo,"",@"SHT_NOTE"
	.sectionflags	@"SHF_NOTE_NV_CUINFO"
        /*0018*/ 	.short	0x0002
        /*001a*/ 	.short	0x0064
        /*001c*/ 	.short	0x0082
	.zero		2


//--------------------- .nv.info                  --------------------------
	.section	.nv.info,"",@"SHT_CUDA_INFO"
	.align	4


	//----- nvinfo : EIATTR_REGCOUNT
	.align		4
        /*0000*/ 	.byte	0x04, 0x2f
        /*0002*/ 	.short	(.L_44 - .L_43)
	.align		4
.L_43:
        /*0004*/ 	.word	index@(_ZN3cub18CUB_300001_SM_10006detail11EmptyKernelIvEEvv)
        /*0008*/ 	.word	0x00000004


	//----- nvinfo : EIATTR_FRAME_SIZE
	.align		4
.L_44:
        /*000c*/ 	.byte	0x04, 0x11
        /*000e*/ 	.short	(.L_46 - .L_45)
	.align		4
.L_45:
        /*0010*/ 	.word	index@(_ZN3cub18CUB_300001_SM_10006detail11EmptyKernelIvEEvv)
        /*0014*/ 	.word	0x00000000


	//----- nvinfo : EIATTR_MIN_STACK_SIZE
	.align		4
.L_46:
        /*0018*/ 	.byte	0x04, 0x12
        /*001a*/ 	.short	(.L_48 - .L_47)
	.align		4
.L_47:
        /*001c*/ 	.word	index@(_ZN3cub18CUB_300001_SM_10006detail11EmptyKernelIvEEvv)
        /*0020*/ 	.word	0x00000000
.L_48:


//--------------------- .nv.compat                --------------------------
	.section	.nv.compat,"",@"SHT_CUDA_COMPAT_INFO"
	.align	4
        /*0000*/ 	.byte	0x02, 0x09, 0x00, 0x00, 0x02, 0x02, 0x01, 0x00, 0x02, 0x05, 0x05, 0x00, 0x03, 0x07, 0x01, 0x01
        /*0010*/ 	.byte	0x02, 0x03, 0x00, 0x00, 0x02, 0x06, 0x01, 0x00, 0x04, 0x0b, 0x08, 0x00, 0x09, 0x00, 0x00, 0x00
        /*0020*/ 	.byte	0x00, 0x00, 0x00, 0x00


//--------------------- .nv.info._ZN3cub18CUB_300001_SM_10006detail11EmptyKernelIvEEvv --------------------------
	.section	.nv.info._ZN3cub18CUB_300001_SM_10006detail11EmptyKernelIvEEvv,"",@"SHT_CUDA_INFO"
	.sectionflags	@""
	.align	4


	//----- nvinfo : EIATTR_CUDA_API_VERSION
	.align		4
        /*0000*/ 	.byte	0x04, 0x37
        /*0002*/ 	.short	(.L_50 - .L_49)
.L_49:
        /*0004*/ 	.word	0x00000082


	//----- nvinfo : EIATTR_SPARSE_MMA_MASK
	.align		4
.L_50:
        /*0008*/ 	.byte	0x03, 0x50
        /*000a*/ 	.short	0x0000


	//----- nvinfo : EIATTR_MAXREG_COUNT
	.align		4
        /*000c*/ 	.byte	0x03, 0x1b
        /*000e*/ 	.short	0x00ff


	//----- nvinfo : EIATTR_MERCURY_ISA_VERSION
	.align		4
        /*0010*/ 	.byte	0x03, 0x5f
        /*0012*/ 	.short	0x0101


	//----- nvinfo : EIATTR_VRC_CTA_INIT_COUNT
	.align		4
        /*0014*/ 	.byte	0x02, 0x4a
	.zero		1
	.zero		1


	//----- nvinfo : EIATTR_EXIT_INSTR_OFFSETS
	.align		4
        /*0018*/ 	.byte	0x04, 0x1c
        /*001a*/ 	.short	(.L_52 - .L_51)


	//   ....[0]....
.L_51:
        /*001c*/ 	.word	0x00000010


	//----- nvinfo : EIATTR_SW_WAR
	.align		4
.L_52:
        /*0020*/ 	.byte	0x04, 0x36
        /*0022*/ 	.short	(.L_54 - .L_53)
.L_53:
        /*0024*/ 	.word	0x00000008
.L_54:


//--------------------- .nv.callgraph             --------------------------
	.section	.nv.callgraph,"",@"SHT_CUDA_CALLGRAPH"
	.align	4
	.sectionentsize	8
	.align		4
        /*0000*/ 	.word	0x00000000
	.align		4
        /*0004*/ 	.word	0xffffffff
	.align		4
        /*0008*/ 	.word	0x00000000
	.align		4
        /*000c*/ 	.word	0xfffffffe
	.align		4
        /*0010*/ 	.word	0x00000000
	.align		4
        /*0014*/ 	.word	0xfffffffd
	.align		4
        /*0018*/ 	.word	0x00000000
	.align		4
        /*001c*/ 	.word	0xfffffffc


//--------------------- .nv.constant4             --------------------------
	.section	.nv.constant4,"a",@progbits
	.align	8
	.align		8
.nv.constant4:
        /*0000*/ 	.dword	_ZN40_INTERNAL_db0b6c21_4_k_cu_175f9ffe_303184cuda3std3__45__cpo5beginE
	.align		8
        /*0008*/ 	.dword	_ZN40_INTERNAL_db0b6c21_4_k_cu_175f9ffe_303184cuda3std3__45__cpo3endE
	.align		8
        /*0010*/ 	.dword	_ZN40_INTERNAL_db0b6c21_4_k_cu_175f9ffe_303184cuda3std3__45__cpo6cbeginE
	.align		8
        /*0018*/ 	.dword	_ZN40_INTERNAL_db0b6c21_4_k_cu_175f9ffe_303184cuda3std3__45__cpo4cendE
	.align		8
        /*0020*/ 	.dword	_ZN40_INTERNAL_db0b6c21_4_k_cu_175f9ffe_303184cuda3std3__45__cpo6rbeginE
	.align		8
        /*0028*/ 	.dword	_ZN40_INTERNAL_db0b6c21_4_k_cu_175f9ffe_303184cuda3std3__45__cpo4rendE
	.align		8
        /*0030*/ 	.dword	_ZN40_INTERNAL_db0b6c21_4_k_cu_175f9ffe_303184cuda3std3__45__cpo7crbeginE
	.align		8
        /*0038*/ 	.dword	_ZN40_INTERNAL_db0b6c21_4_k_cu_175f9ffe_303184cuda3std3__45__cpo5crendE
	.align		8
        /*0040*/ 	.dword	_ZN40_INTERNAL_db0b6c21_4_k_cu_175f9ffe_303184cuda3std3__442_GLOBAL__N__db0b6c21_4_k_cu_175f9ffe_303186ignoreE
	.align		8
        /*0048*/ 	.dword	_ZN40_INTERNAL_db0b6c21_4_k_cu_175f9ffe_303184cuda3std3__419piecewise_constructE
	.align		8
        /*0050*/ 	.dword	_ZN40_INTERNAL_db0b6c21_4_k_cu_175f9ffe_303184cuda3std3__48in_placeE
	.align		8
        /*0058*/ 	.dword	_ZN40_INTERNAL_db0b6c21_4_k_cu_175f9ffe_303184cuda3std3__420unreachable_sentinelE
	.align		8
        /*0060*/ 	.dword	_ZN40_INTERNAL_db0b6c21_4_k_cu_175f9ffe_303184cuda3std3__47nulloptE
	.align		8
        /*0068*/ 	.dword	_ZN40_INTERNAL_db0b6c21_4_k_cu_175f9ffe_303184cuda3std3__48unexpectE
	.align		8
        /*0070*/ 	.dword	_ZN40_INTERNAL_db0b6c21_4_k_cu_175f9ffe_303184cuda3std6ranges3__45__cpo4swapE
	.align		8
        /*0078*/ 	.dword	_ZN40_INTERNAL_db0b6c21_4_k_cu_175f9ffe_303184cuda3std6ranges3__45__cpo9iter_moveE
	.align		8
        /*0080*/ 	.dword	_ZN40_INTERNAL_db0b6c21_4_k_cu_175f9ffe_303184cuda3std6ranges3__45__cpo5beginE
	.align		8
        /*0088*/ 	.dword	_ZN40_INTERNAL_db0b6c21_4_k_cu_175f9ffe_303184cuda3std6ranges3__45__cpo3endE
	.align		8
        /*0090*/ 	.dword	_ZN40_INTERNAL_db0b6c21_4_k_cu_175f9ffe_303184cuda3std6ranges3__45__cpo6cbeginE
	.align		8
        /*0098*/ 	.dword	_ZN40_INTERNAL_db0b6c21_4_k_cu_175f9ffe_303184cuda3std6ranges3__45__cpo4cendE
	.align		8
        /*00a0*/ 	.dword	_ZN40_INTERNAL_db0b6c21_4_k_cu_175f9ffe_303184cuda3std6ranges3__45__cpo7advanceE
	.align		8
        /*00a8*/ 	.dword	_ZN40_INTERNAL_db0b6c21_4_k_cu_175f9ffe_303184cuda3std6ranges3__45__cpo9iter_swapE
	.align		8
        /*00b0*/ 	.dword	_ZN40_INTERNAL_db0b6c21_4_k_cu_175f9ffe_303184cuda3std6ranges3__45__cpo4nextE
	.align		8
        /*00b8*/ 	.dword	_ZN40_INTERNAL_db0b6c21_4_k_cu_175f9ffe_303184cuda3std6ranges3__45__cpo4prevE
	.align		8
        /*00c0*/ 	.dword	_ZN40_INTERNAL_db0b6c21_4_k_cu_175f9ffe_303184cuda3std6ranges3__45__cpo4dataE
	.align		8
        /*00c8*/ 	.dword	_ZN40_INTERNAL_db0b6c21_4_k_cu_175f9ffe_303184cuda3std6ranges3__45__cpo5cdataE
	.align		8
        /*00d0*/ 	.dword	_ZN40_INTERNAL_db0b6c21_4_k_cu_175f9ffe_303184cuda3std6ranges3__45__cpo4sizeE
	.align		8
        /*00d8*/ 	.dword	_ZN40_INTERNAL_db0b6c21_4_k_cu_175f9ffe_303184cuda3std6ranges3__45__cpo5ssizeE
	.align		8
        /*00e0*/ 	.dword	_ZN40_INTERNAL_db0b6c21_4_k_cu_175f9ffe_303184cuda3std6ranges3__45__cpo8distanceE
	.align		8
        /*00e8*/ 	.dword	_ZN40_INTERNAL_db0b6c21_4_k_cu_175f9ffe_303186thrust24THRUST_300001_SM_1000_NS8cuda_cub3parE
	.align		8
        /*00f0*/ 	.dword	_ZN40_INTERNAL_db0b6c21_4_k_cu_175f9ffe_303186thrust24THRUST_300001_SM_1000_NS8cuda_cub10par_nosyncE
	.align		8
        /*00f8*/ 	.dword	_ZN40_INTERNAL_db0b6c21_4_k_cu_175f9ffe_303186thrust24THRUST_300001_SM_1000_NS6system6detail10sequential3seqE
	.align		8
        /*0100*/ 	.dword	_ZN40_INTERNAL_db0b6c21_4_k_cu_175f9ffe_303186thrust24THRUST_300001_SM_1000_NS12placeholders2_1E
	.align		8
        /*0108*/ 	.dword	_ZN40_INTERNAL_db0b6c21_4_k_cu_175f9ffe_303186thrust24THRUST_300001_SM_1000_NS12placeholders2_2E
	.align		8
        /*0110*/ 	.dword	_ZN40_INTERNAL_db0b6c21_4_k_cu_175f9ffe_303186thrust24THRUST_300001_SM_1000_NS12placeholders2_3E
	.align		8
        /*0118*/ 	.dword	_ZN40_INTERNAL_db0b6c21_4_k_cu_175f9ffe_303186thrust24THRUST_300001_SM_1000_NS12placeholders2_4E
	.align		8
        /*0120*/ 	.dword	_ZN40_INTERNAL_db0b6c21_4_k_cu_175f9ffe_303186thrust24THRUST_300001_SM_1000_NS12placeholders2_5E
	.align		8
        /*0128*/ 	.dword	_ZN40_INTERNAL_db0b6c21_4_k_cu_175f9ffe_303186thrust24THRUST_300001_SM_1000_NS12placeholders2_6E
	.align		8
        /*0130*/ 	.dword	_ZN40_INTERNAL_db0b6c21_4_k_cu_175f9ffe_303186thrust24THRUST_300001_SM_1000_NS12placeholders2_7E
	.align		8
        /*0138*/ 	.dword	_ZN40_INTERNAL_db0b6c21_4_k_cu_175f9ffe_303186thrust24THRUST_300001_SM_1000_NS12placeholders2_8E
	.align		8
        /*0140*/ 	.dword	_ZN40_INTERNAL_db0b6c21_4_k_cu_175f9ffe_303186thrust24THRUST_300001_SM_1000_NS12placeholders2_9E
	.align		8
        /*0148*/ 	.dword	_ZN40_INTERNAL_db0b6c21_4_k_cu_175f9ffe_303186thrust24THRUST_300001_SM_1000_NS12placeholders3_10E
	.align		8
        /*0150*/ 	.dword	_ZN40_INTERNAL_db0b6c21_4_k_cu_175f9ffe_303186thrust24THRUST_300001_SM_1000_NS3seqE


//--------------------- .text._ZN3cub18CUB_300001_SM_10006detail11EmptyKernelIvEEvv --------------------------
	.section	.text._ZN3cub18CUB_300001_SM_10006detail11EmptyKernelIvEEvv,"ax",@progbits
	.align	128
        .global         _ZN3cub18CUB_300001_SM_10006detail11EmptyKernelIvEEvv
        .type           _ZN3cub18CUB_300001_SM_10006detail11EmptyKernelIvEEvv,@function
        .size           _ZN3cub18CUB_300001_SM_10006detail11EmptyKernelIvEEvv,(.L_x_1 - _ZN3cub18CUB_300001_SM_10006detail11EmptyKernelIvEEvv)
        .other          _ZN3cub18CUB_300001_SM_10006detail11EmptyKernelIvEEvv,@"STO_CUDA_ENTRY STV_DEFAULT"
_ZN3cub18CUB_300001_SM_10006detail11EmptyKernelIvEEvv:
.text._ZN3cub18CUB_300001_SM_10006detail11EmptyKernelIvEEvv:
[----:B------:R-:W-:Y:S01]  /*0000*/  LDC R1, c[0x0][0x37c] ;  /* 0x0000df00ff017b82 */ /* 0x000fe20000000800 */
[----:B------:R-:W-:Y:S05]  /*0010*/  EXIT ;  /* 0x000000000000794d */ /* 0x000fea0003800000 */
.L_x_0:
[----:B------:R-:W-:-:S00]  /*0020*/  BRA `(.L_x_0) ;  /* 0xfffffffc00fc7947 */ /* 0x000fc0000383ffff */
[----:B------:R-:W-:-:S00]  /*0030*/  NOP ;  /* 0x0000000000007918 */ /* 0x000fc00000000000 */
        /* <DEDUP_REMOVED lines=12> */
.L_x_1:


//--------------------- .nv.shared.reserved.0     --------------------------
	.section	.nv.shared.reserved.0,"aw",@nobits
	.weak		__nv_reservedSMEM_offset_0_alias
	.size		__nv_reservedSMEM_offset_0_alias, 0, 64
	.other		__nv_reservedSMEM_offset_0_alias,@"STO_CUDA_RESERVED_SHARED STV_DEFAULT"
__nv_reservedSMEM_offset_0_alias:
	.zero		0
	.zero		64


//--------------------- .nv.global                --------------------------
	.section	.nv.global,"aw",@nobits
.nv.global:
	.type		_ZN40_INTERNAL_db0b6c21_4_k_cu_175f9ffe_303186thrust24THRUST_300001_SM_1000_NS3seqE,@object
	.size		_ZN40_INTERNAL_db0b6c21_4_k_cu_175f9ffe_303186thrust24THRUST_300001_SM_1000_NS3seqE,(_ZN40_INTERNAL_db0b6c21_4_k_cu_175f9ffe_303184cuda3std3__48in_placeE - _ZN40_INTERNAL_db0b6c21_4_k_cu_175f9ffe_303186thrust24THRUST_300001_SM_1000_NS3seqE)
_ZN40_INTERNAL_db0b6c21_4_k_cu_175f9ffe_303186thrust24THRUST_300001_SM_1000_NS3seqE:
	.zero		1
	.type		_ZN40_INTERNAL_db0b6c21_4_k_cu_175f9ffe_303184cuda3std3__48in_placeE,@object
	.size		_ZN40_INTERNAL_db0b6c21_4_k_cu_175f9ffe_303184cuda3std3__48in_placeE,(_ZN40_INTERNAL_db0b6c21_4_k_cu_175f9ffe_303184cuda3std6ranges3__45__cpo4sizeE - _ZN40_INTERNAL_db0b6c21_4_k_cu_175f9ffe_303184cuda3std3__48in_placeE)
_ZN40_INTERNAL_db0b6c21_4_k_cu_175f9ffe_303184cuda3std3__48in_placeE:
	.zero		1
	.type		_ZN40_INTERNAL_db0b6c21_4_k_cu_175f9ffe_303184cuda3std6ranges3__45__cpo4sizeE,@object
	.size		_ZN40_INTERNAL_db0b6c21_4_k_cu_175f9ffe_303184cuda3std6ranges3__45__cpo4sizeE,(_ZN40_INTERNAL_db0b6c21_4_k_cu_175f9ffe_303186thrust24THRUST_300001_SM_1000_NS12placeholders2_3E - _ZN40_INTERNAL_db0b6c21_4_k_cu_175f9ffe_303184cuda3std6ranges3__45__cpo4sizeE)
_ZN40_INTERNAL_db0b6c21_4_k_cu_175f9ffe_303184cuda3std6ranges3__45__cpo4sizeE:
	.zero		1
	.type		_ZN40_INTERNAL_db0b6c21_4_k_cu_175f9ffe_303186thrust24THRUST_300001_SM_1000_NS12placeholders2_3E,@object
	.size		_ZN40_INTERNAL_db0b6c21_4_k_cu_175f9ffe_303186thrust24THRUST_300001_SM_1000_NS12placeholders2_3E,(_ZN40_INTERNAL_db0b6c21_4_k_cu_175f9ffe_303184cuda3std3__45__cpo6cbeginE - _ZN40_INTERNAL_db0b6c21_4_k_cu_175f9ffe_303186thrust24THRUST_300001_SM_1000_NS12placeholders2_3E)
_ZN40_INTERNAL_db0b6c21_4_k_cu_175f9ffe_303186thrust24THRUST_300001_SM_1000_NS12placeholders2_3E:
	.zero		1
	.type		_ZN40_INTERNAL_db0b6c21_4_k_cu_175f9ffe_303184cuda3std3__45__cpo6cbeginE,@object
	.size		_ZN40_INTERNAL_db0b6c21_4_k_cu_175f9ffe_303184cuda3std3__45__cpo6cbeginE,(_ZN40_INTERNAL_db0b6c21_4_k_cu_175f9ffe_303184cuda3std6ranges3__45__cpo6cbeginE - _ZN40_INTERNAL_db0b6c21_4_k_cu_175f9ffe_303184cuda3std3__45__cpo6cbeginE)
_ZN40_INTERNAL_db0b6c21_4_k_cu_175f9ffe_303184cuda3std3__45__cpo6cbeginE:
	.zero		1
	.type		_ZN40_INTERNAL_db0b6c21_4_k_cu_175f9ffe_303184cuda3std6ranges3__45__cpo6cbeginE,@object
	.size		_ZN40_INTERNAL_db0b6c21_4_k_cu_175f9ffe_303184cuda3std6ranges3__45__cpo6cbeginE,(_ZN40_INTERNAL_db0b6c21_4_k_cu_175f9ffe_303186thrust24THRUST_300001_SM_1000_NS12placeholders2_7E - _ZN40_INTERNAL_db0b6c21_4_k_cu_175f9ffe_303184cuda3std6ranges3__45__cpo6cbeginE)
_ZN40_INTERNAL_db0b6c21_4_k_cu_175f9ffe_303184cuda3std6ranges3__45__cpo6cbeginE:
	.zero		1
	.type		_ZN40_INTERNAL_db0b6c21_4_k_cu_175f9ffe_303186thrust24THRUST_300001_SM_1000_NS12placeholders2_7E,@object
	.size		_ZN40_INTERNAL_db0b6c21_4_k_cu_175f9ffe_303186thrust24THRUST_300001_SM_1000_NS12placeholders2_7E,(_ZN40_INTERNAL_db0b6c21_4_k_cu_175f9ffe_303184cuda3std3__45__cpo7crbeginE - _ZN40_INTERNAL_db0b6c21_4_k_cu_175f9ffe_303186thrust24THRUST_300001_SM_1000_NS12placeholders2_7E)
_ZN40_INTERNAL_db0b6c21_4_k_cu_175f9ffe_303186thrust24THRUST_300001_SM_1000_NS12placeholders2_7E:
	.zero		1
	.type		_ZN40_INTERNAL_db0b6c21_4_k_cu_175f9ffe_303184cuda3std3__45__cpo7crbeginE,@object
	.size		_ZN40_INTERNAL_db0b6c21_4_k_cu_175f9ffe_303184cuda3std3__45__cpo7crbeginE,(_ZN40_INTERNAL_db0b6c21_4_k_cu_175f9ffe_303184cuda3std6ranges3__45__cpo4nextE - _ZN40_INTERNAL_db0b6c21_4_k_cu_175f9ffe_303184cuda3std3__45__cpo7crbeginE)
_ZN40_INTERNAL_db0b6c21_4_k_cu_175f9ffe_303184cuda3std3__45__cpo7crbeginE:
	.zero		1
	.type		_ZN40_INTERNAL_db0b6c21_4_k_cu_175f9ffe_303184cuda3std6ranges3__45__cpo4nextE,@object
	.size		_ZN40_INTERNAL_db0b6c21_4_k_cu_175f9ffe_303184cuda3std6ranges3__45__cpo4nextE,(_ZN40_INTERNAL_db0b6c21_4_k_cu_175f9ffe_303184cuda3std6ranges3__45__cpo4swapE - _ZN40_INTERNAL_db0b6c21_4_k_cu_175f9ffe_303184cuda3std6ranges3__45__cpo4nextE)
_ZN40_INTERNAL_db0b6c21_4_k_cu_175f9ffe_303184cuda3std6ranges3__45__cpo4nextE:
	.zero		1
	.type		_ZN40_INTERNAL_db0b6c21_4_k_cu_175f9ffe_303184cuda3std6ranges3__45__cpo4swapE,@object
	.size		_ZN40_INTERNAL_db0b6c21_4_k_cu_175f9ffe_303184cuda3std6ranges3__45__cpo4swapE,(_ZN40_INTERNAL_db0b6c21_4_k_cu_175f9ffe_303186thrust24THRUST_300001_SM_1000_NS8cuda_cub10par_nosyncE - _ZN40_INTERNAL_db0b6c21_4_k_cu_175f9ffe_303184cuda3std6ranges3__45__cpo4swapE)
_ZN40_INTERNAL_db0b6c21_4_k_cu_175f9ffe_303184cuda3std6ranges3__45__cpo4swapE:
	.zero		1
	.type		_ZN40_INTERNAL_db0b6c21_4_k_cu_175f9ffe_303186thrust24THRUST_300001_SM_1000_NS8cuda_cub10par_nosyncE,@object
	.size		_ZN40_INTERNAL_db0b6c21_4_k_cu_175f9ffe_303186thrust24THRUST_300001_SM_1000_NS8cuda_cub10par_nosyncE,(_ZN40_INTERNAL_db0b6c21_4_k_cu_175f9ffe_303186thrust24THRUST_300001_SM_1000_NS12placeholders2_9E - _ZN40_INTERNAL_db0b6c21_4_k_cu_175f9ffe_303186thrust24THRUST_300001_SM_1000_NS8cuda_cub10par_nosyncE)
_ZN40_INTERNAL_db0b6c21_4_k_cu_175f9ffe_303186thrust24THRUST_300001_SM_1000_NS8cuda_cub10par_nosyncE:
	.zero		1
	.type		_ZN40_INTERNAL_db0b6c21_4_k_cu_175f9ffe_303186thrust24THRUST_300001_SM_1000_NS12placeholders2_9E,@object
	.size		_ZN40_INTERNAL_db0b6c21_4_k_cu_175f9ffe_303186thrust24THRUST_300001_SM_1000_NS12placeholders2_9E,(_ZN40_INTERNAL_db0b6c21_4_k_cu_175f9ffe_303184cuda3std3__442_GLOBAL__N__db0b6c21_4_k_cu_175f9ffe_303186ignoreE - _ZN40_INTERNAL_db0b6c21_4_k_cu_175f9ffe_303186thrust24THRUST_300001_SM_1000_NS12placeholders2_9E)
_ZN40_INTERNAL_db0b6c21_4_k_cu_175f9ffe_303186thrust24THRUST_300001_SM_1000_NS12placeholders2_9E:
	.zero		1
	.type		_ZN40_INTERNAL_db0b6c21_4_k_cu_175f9ffe_303184cuda3std3__442_GLOBAL__N__db0b6c21_4_k_cu_175f9ffe_303186ignoreE,@object
	.size		_ZN40_INTERNAL_db0b6c21_4_k_cu_175f9ffe_303184cuda3std3__442_GLOBAL__N__db0b6c21_4_k_cu_175f9ffe_303186ignoreE,(_ZN40_INTERNAL_db0b6c21_4_k_cu_175f9ffe_303184cuda3std6ranges3__45__cpo4dataE - _ZN40_INTERNAL_db0b6c21_4_k_cu_175f9ffe_303184cuda3std3__442_GLOBAL__N__db0b6c21_4_k_cu_175f9ffe_303186ignoreE)
_ZN40_INTERNAL_db0b6c21_4_k_cu_175f9ffe_303184cuda3std3__442_GLOBAL__N__db0b6c21_4_k_cu_175f9ffe_303186ignoreE:
	.zero		1
	.type		_ZN40_INTERNAL_db0b6c21_4_k_cu_175f9ffe_303184cuda3std6ranges3__45__cpo4dataE,@object
	.size		_ZN40_INTERNAL_db0b6c21_4_k_cu_175f9ffe_303184cuda3std6ranges3__45__cpo4dataE,(_ZN40_INTERNAL_db0b6c21_4_k_cu_175f9ffe_303186thrust24THRUST_300001_SM_1000_NS12placeholders2_1E - _ZN40_INTERNAL_db0b6c21_4_k_cu_175f9ffe_303184cuda3std6ranges3__45__cpo4dataE)
_ZN40_INTERNAL_db0b6c21_4_k_cu_175f9ffe_303184cuda3std6ranges3__45__cpo4dataE:
	.zero		1
	.type		_ZN40_INTERNAL_db0b6c21_4_k_cu_175f9ffe_303186thrust24THRUST_300001_SM_1000_NS12placeholders2_1E,@object
	.size		_ZN40_INTERNAL_db0b6c21_4_k_cu_175f9ffe_303186thrust24THRUST_300001_SM_1000_NS12placeholders2_1E,(_ZN40_INTERNAL_db0b6c21_4_k_cu_175f9ffe_303184cuda3std3__45__cpo5beginE - _ZN40_INTERNAL_db0b6c21_4_k_cu_175f9ffe_303186thrust24THRUST_300001_SM_1000_NS12placeholders2_1E)
_ZN40_INTERNAL_db0b6c21_4_k_cu_175f9ffe_303186thrust24THRUST_300001_SM_1000_NS12placeholders2_1E:
	.zero		1
	.type		_ZN40_INTERNAL_db0b6c21_4_k_cu_175f9ffe_303184cuda3std3__45__cpo5beginE,@object
	.size		_ZN40_INTERNAL_db0b6c21_4_k_cu_175f9ffe_303184cuda3std3__45__cpo5beginE,(_ZN40_INTERNAL_db0b6c21_4_k_cu_175f9ffe_303184cuda3std6ranges3__45__cpo5beginE - _ZN40_INTERNAL_db0b6c21_4_k_cu_175f9ffe_303184cuda3std3__45__cpo5beginE)
_ZN40_INTERNAL_db0b6c21_4_k_cu_175f9ffe_303184cuda3std3__45__cpo5beginE:
	.zero		1
	.type		_ZN40_INTERNAL_db0b6c21_4_k_cu_175f9ffe_303184cuda3std6ranges3__45__cpo5beginE,@object
	.size		_ZN40_INTERNAL_db0b6c21_4_k_cu_175f9ffe_303184cuda3std6ranges3__45__cpo5beginE,(_ZN40_INTERNAL_db0b6c21_4_k_cu_175f9ffe_303186thrust24THRUST_300001_SM_1000_NS12placeholders2_5E - _ZN40_INTERNAL_db0b6c21_4_k_cu_175f9ffe_303184cuda3std6ranges3__45__cpo5beginE)
_ZN40_INTERNAL_db0b6c21_4_k_cu_175f9ffe_303184cuda3std6ranges3__45__cpo5beginE:
	.zero		1
	.type		_ZN40_INTERNAL_db0b6c21_4_k_cu_175f9ffe_303186thrust24THRUST_300001_SM_1000_NS12placeholders2_5E,@object
	.size		_ZN40_INTERNAL_db0b6c21_4_k_cu_175f9ffe_303186thrust24THRUST_300001_SM_1000_NS12placeholders2_5E,(_ZN40_INTERNAL_db0b6c21_4_k_cu_175f9ffe_303184cuda3std3__45__cpo6rbeginE - _ZN40_INTERNAL_db0b6c21_4_k_cu_175f9ffe_303186thrust24THRUST_300001_SM_1000_NS12placeholders2_5E)
_ZN40_INTERNAL_db0b6c21_4_k_cu_175f9ffe_303186thrust24THRUST_300001_SM_1000_NS12placeholders2_5E:
	.zero		1
	.type		_ZN40_INTERNAL_db0b6c21_4_k_cu_175f9ffe_303184cuda3std3__45__cpo6rbeginE,@object
	.size		_ZN40_INTERNAL_db0b6c21_4_k_cu_175f9ffe_303184cuda3std3__45__cpo6rbeginE,(_ZN40_INTERNAL_db0b6c21_4_k_cu_175f9ffe_303184cuda3std6ranges3__45__cpo7advanceE - _ZN40_INTERNAL_db0b6c21_4_k_cu_175f9ffe_303184cuda3std3__45__cpo6rbeginE)
_ZN40_INTERNAL_db0b6c21_4_k_cu_175f9ffe_303184cuda3std3__45__cpo6rbeginE:
	.zero		1
	.type		_ZN40_INTERNAL_db0b6c21_4_k_cu_175f9ffe_303184cuda3std6ranges3__45__cpo7advanceE,@object
	.size		_ZN40_INTERNAL_db0b6c21_4_k_cu_175f9ffe_303184cuda3std6ranges3__45__cpo7advanceE,(_ZN40_INTERNAL_db0b6c21_4_k_cu_175f9ffe_303184cuda3std3__47nulloptE - _ZN40_INTERNAL_db0b6c21_4_k_cu_175f9ffe_303184cuda3std6ranges3__45__cpo7advanceE)
_ZN40_INTERNAL_db0b6c21_4_k_cu_175f9ffe_303184cuda3std6ranges3__45__cpo7advanceE:
	.zero		1
	.type		_ZN40_INTERNAL_db0b6c21_4_k_cu_175f9ffe_303184cuda3std3__47nulloptE,@object
	.size		_ZN40_INTERNAL_db0b6c21_4_k_cu_175f9ffe_303184cuda3std3__47nulloptE,(_ZN40_INTERNAL_db0b6c21_4_k_cu_175f9ffe_303184cuda3std6ranges3__45__cpo8distanceE - _ZN40_INTERNAL_db0b6c21_4_k_cu_175f9ffe_303184cuda3std3__47nulloptE)
_ZN40_INTERNAL_db0b6c21_4_k_cu_175f9ffe_303184cuda3std3__47nulloptE:
	.zero		1
	.type		_ZN40_INTERNAL_db0b6c21_4_k_cu_175f9ffe_303184cuda3std6ranges3__45__cpo8distanceE,@object
	.size		_ZN40_INTERNAL_db0b6c21_4_k_cu_175f9ffe_303184cuda3std6ranges3__45__cpo8distanceE,(_ZN40_INTERNAL_db0b6c21_4_k_cu_175f9ffe_303186thrust24THRUST_300001_SM_1000_NS12placeholders3_10E - _ZN40_INTERNAL_db0b6c21_4_k_cu_175f9ffe_303184cuda3std6ranges3__45__cpo8distanceE)
_ZN40_INTERNAL_db0b6c21_4_k_cu_175f9ffe_303184cuda3std6ranges3__45__cpo8distanceE:
	.zero		1
	.type		_ZN40_INTERNAL_db0b6c21_4_k_cu_175f9ffe_303186thrust24THRUST_300001_SM_1000_NS12placeholders3_10E,@object
	.size		_ZN40_INTERNAL_db0b6c21_4_k_cu_175f9ffe_303186thrust24THRUST_300001_SM_1000_NS12placeholders3_10E,(_ZN40_INTERNAL_db0b6c21_4_k_cu_175f9ffe_303184cuda3std3__419piecewise_constructE - _ZN40_INTERNAL_db0b6c21_4_k_cu_175f9ffe_303186thrust24THRUST_300001_SM_1000_NS12placeholders3_10E)
_ZN40_INTERNAL_db0b6c21_4_k_cu_175f9ffe_303186thrust24THRUST_300001_SM_1000_NS12placeholders3_10E:
	.zero		1
	.type		_ZN40_INTERNAL_db0b6c21_4_k_cu_175f9ffe_303184cuda3std3__419piecewise_constructE,@object
	.size		_ZN40_INTERNAL_db0b6c21_4_k_cu_175f9ffe_303184cuda3std3__419piecewise_constructE,(_ZN40_INTERNAL_db0b6c21_4_k_cu_175f9ffe_303184cuda3std6ranges3__45__cpo5cdataE - _ZN40_INTERNAL_db0b6c21_4_k_cu_175f9ffe_303184cuda3std3__419piecewise_constructE)
_ZN40_INTERNAL_db0b6c21_4_k_cu_175f9ffe_303184cuda3std3__419piecewise_constructE:
	.zero		1
	.type		_ZN40_INTERNAL_db0b6c21_4_k_cu_175f9ffe_303184cuda3std6ranges3__45__cpo5cdataE,@object
	.size		_ZN40_INTERNAL_db0b6c21_4_k_cu_175f9ffe_303184cuda3std6ranges3__45__cpo5cdataE,(_ZN40_INTERNAL_db0b6c21_4_k_cu_175f9ffe_303186thrust24THRUST_300001_SM_1000_NS12placeholders2_2E - _ZN40_INTERNAL_db0b6c21_4_k_cu_175f9ffe_303184cuda3std6ranges3__45__cpo5cdataE)
_ZN40_INTERNAL_db0b6c21_4_k_cu_175f9ffe_303184cuda3std6ranges3__45__cpo5cdataE:
	.zero		1
	.type		_ZN40_INTERNAL_db0b6c21_4_k_cu_175f9ffe_303186thrust24THRUST_300001_SM_1000_NS12placeholders2_2E,@object
	.size		_ZN40_INTERNAL_db0b6c21_4_k_cu_175f9ffe_303186thrust24THRUST_300001_SM_1000_NS12placeholders2_2E,(_ZN40_INTERNAL_db0b6c21_4_k_cu_175f9ffe_303184cuda3std3__45__cpo3endE - _ZN40_INTERNAL_db0b6c21_4_k_cu_175f9ffe_303186thrust24THRUST_300001_SM_1000_NS12placeholders2_2E)
_ZN40_INTERNAL_db0b6c21_4_k_cu_175f9ffe_303186thrust24THRUST_300001_SM_1000_NS12placeholders2_2E:
	.zero		1
	.type		_ZN40_INTERNAL_db0b6c21_4_k_cu_175f9ffe_303184cuda3std3__45__cpo3endE,@object
	.size		_ZN40_INTERNAL_db0b6c21_4_k_cu_175f9ffe_303184cuda3std3__45__cpo3endE,(_ZN40_INTERNAL_db0b6c21_4_k_cu_175f9ffe_303184cuda3std6ranges3__45__cpo3endE - _ZN40_INTERNAL_db0b6c21_4_k_cu_175f9ffe_303184cuda3std3__45__cpo3endE)
_ZN40_INTERNAL_db0b6c21_4_k_cu_175f9ffe_303184cuda3std3__45__cpo3endE:
	.zero		1
	.type		_ZN40_INTERNAL_db0b6c21_4_k_cu_175f9ffe_303184cuda3std6ranges3__45__cpo3endE,@object
	.size		_ZN40_INTERNAL_db0b6c21_4_k_cu_175f9ffe_303184cuda3std6ranges3__45__cpo3endE,(_ZN40_INTERNAL_db0b6c21_4_k_cu_175f9ffe_303186thrust24THRUST_300001_SM_1000_NS12placeholders2_6E - _ZN40_INTERNAL_db0b6c21_4_k_cu_175f9ffe_303184cuda3std6ranges3__45__cpo3endE)
_ZN40_INTERNAL_db0b6c21_4_k_cu_175f9ffe_303184cuda3std6ranges3__45__cpo3endE:
	.zero		1
	.type		_ZN40_INTERNAL_db0b6c21_4_k_cu_175f9ffe_303186thrust24THRUST_300001_SM_1000_NS12placeholders2_6E,@object
	.size		_ZN40_INTERNAL_db0b6c21_4_k_cu_175f9ffe_303186thrust24THRUST_300001_SM_1000_NS12placeholders2_6E,(_ZN40_INTERNAL_db0b6c21_4_k_cu_175f9ffe_303184cuda3std3__45__cpo4rendE - _ZN40_INTERNAL_db0b6c21_4_k_cu_175f9ffe_303186thrust24THRUST_300001_SM_1000_NS12placeholders2_6E)
_ZN40_INTERNAL_db0b6c21_4_k_cu_175f9ffe_303186thrust24THRUST_300001_SM_1000_NS12placeholders2_6E:
	.zero		1
	.type		_ZN40_INTERNAL_db0b6c21_4_k_cu_175f9ffe_303184cuda3std3__45__cpo4rendE,@object
	.size		_ZN40_INTERNAL_db0b6c21_4_k_cu_175f9ffe_303184cuda3std3__45__cpo4rendE,(_ZN40_INTERNAL_db0b6c21_4_k_cu_175f9ffe_303184cuda3std6ranges3__45__cpo9iter_swapE - _ZN40_INTERNAL_db0b6c21_4_k_cu_175f9ffe_303184cuda3std3__45__cpo4rendE)
_ZN40_INTERNAL_db0b6c21_4_k_cu_175f9ffe_303184cuda3std3__45__cpo4rendE:
	.zero		1
	.type		_ZN40_INTERNAL_db0b6c21_4_k_cu_175f9ffe_303184cuda3std6ranges3__45__cpo9iter_swapE,@object
	.size		_ZN40_INTERNAL_db0b6c21_4_k_cu_175f9ffe_303184cuda3std6ranges3__45__cpo9iter_swapE,(_ZN40_INTERNAL_db0b6c21_4_k_cu_175f9ffe_303184cuda3std3__48unexpectE - _ZN40_INTERNAL_db0b6c21_4_k_cu_175f9ffe_303184cuda3std6ranges3__45__cpo9iter_swapE)
_ZN40_INTERNAL_db0b6c21_4_k_cu_175f9ffe_303184cuda3std6ranges3__45__cpo9iter_swapE:
	.zero		1
	.type		_ZN40_INTERNAL_db0b6c21_4_k_cu_175f9ffe_303184cuda3std3__48unexpectE,@object
	.size		_ZN40_INTERNAL_db0b6c21_4_k_cu_175f9ffe_303184cuda3std3__48unexpectE,(_ZN40_INTERNAL_db0b6c21_4_k_cu_175f9ffe_303186thrust24THRUST_300001_SM_1000_NS8cuda_cub3parE - _ZN40_INTERNAL_db0b6c21_4_k_cu_175f9ffe_303184cuda3std3__48unexpectE)
_ZN40_INTERNAL_db0b6c21_4_k_cu_175f9ffe_303184cuda3std3__48unexpectE:
	.zero		1
	.type		_ZN40_INTERNAL_db0b6c21_4_k_cu_175f9ffe_303186thrust24THRUST_300001_SM_1000_NS8cuda_cub3parE,@object
	.size		_ZN40_INTERNAL_db0b6c21_4_k_cu_175f9ffe_303186thrust24THRUST_300001_SM_1000_NS8cuda_cub3parE,(_ZN40_INTERNAL_db0b6c21_4_k_cu_175f9ffe_303186thrust24THRUST_300001_SM_1000_NS12placeholders2_4E - _ZN40_INTERNAL_db0b6c21_4_k_cu_175f9ffe_303186thrust24THRUST_300001_SM_1000_NS8cuda_cub3parE)
_ZN40_INTERNAL_db0b6c21_4_k_cu_175f9ffe_303186thrust24THRUST_300001_SM_1000_NS8cuda_cub3parE:
	.zero		1
	.type		_ZN40_INTERNAL_db0b6c21_4_k_cu_175f9ffe_303186thrust24THRUST_300001_SM_1000_NS12placeholders2_4E,@object
	.size		_ZN40_INTERNAL_db0b6c21_4_k_cu_175f9ffe_303186thrust24THRUST_300001_SM_1000_NS12placeholders2_4E,(_ZN40_INTERNAL_db0b6c21_4_k_cu_175f9ffe_303184cuda3std3__45__cpo4cendE - _ZN40_INTERNAL_db0b6c21_4_k_cu_175f9ffe_303186thrust24THRUST_300001_SM_1000_NS12placeholders2_4E)
_ZN40_INTERNAL_db0b6c21_4_k_cu_175f9ffe_303186thrust24THRUST_300001_SM_1000_NS12placeholders2_4E:
	.zero		1
	.type		_ZN40_INTERNAL_db0b6c21_4_k_cu_175f9ffe_303184cuda3std3__45__cpo4cendE,@object
	.size		_ZN40_INTERNAL_db0b6c21_4_k_cu_175f9ffe_303184cuda3std3__45__cpo4cendE,(_ZN40_INTERNAL_db0b6c21_4_k_cu_175f9ffe_303184cuda3std6ranges3__45__cpo4cendE - _ZN40_INTERNAL_db0b6c21_4_k_cu_175f9ffe_303184cuda3std3__45__cpo4cendE)
_ZN40_INTERNAL_db0b6c21_4_k_cu_175f9ffe_303184cuda3std3__45__cpo4cendE:
	.zero		1
	.type		_ZN40_INTERNAL_db0b6c21_4_k_cu_175f9ffe_303184cuda3std6ranges3__45__cpo4cendE,@object
	.size		_ZN40_INTERNAL_db0b6c21_4_k_cu_175f9ffe_303184cuda3std6ranges3__45__cpo4cendE,(_ZN40_INTERNAL_db0b6c21_4_k_cu_175f9ffe_303184cuda3std3__420unreachable_sentinelE - _ZN40_INTERNAL_db0b6c21_4_k_cu_175f9ffe_303184cuda3std6ranges3__45__cpo4cendE)
_ZN40_INTERNAL_db0b6c21_4_k_cu_175f9ffe_303184cuda3std6ranges3__45__cpo4cendE:
	.zero		1
	.type		_ZN40_INTERNAL_db0b6c21_4_k_cu_175f9ffe_303184cuda3std3__420unreachable_sentinelE,@object
	.size		_ZN40_INTERNAL_db0b6c21_4_k_cu_175f9ffe_303184cuda3std3__420unreachable_sentinelE,(_ZN40_INTERNAL_db0b6c21_4_k_cu_175f9ffe_303184cuda3std6ranges3__45__cpo5ssizeE - _ZN40_INTERNAL_db0b6c21_4_k_cu_175f9ffe_303184cuda3std3__420unreachable_sentinelE)
_ZN40_INTERNAL_db0b6c21_4_k_cu_175f9ffe_303184cuda3std3__420unreachable_sentinelE:
	.zero		1
	.type		_ZN40_INTERNAL_db0b6c21_4_k_cu_175f9ffe_303184cuda3std6ranges3__45__cpo5ssizeE,@object
	.size		_ZN40_INTERNAL_db0b6c21_4_k_cu_175f9ffe_303184cuda3std6ranges3__45__cpo5ssizeE,(_ZN40_INTERNAL_db0b6c21_4_k_cu_175f9ffe_303186thrust24THRUST_300001_SM_1000_NS12placeholders2_8E - _ZN40_INTERNAL_db0b6c21_4_k_cu_175f9ffe_303184cuda3std6ranges3__45__cpo5ssizeE)
_ZN40_INTERNAL_db0b6c21_4_k_cu_175f9ffe_303184cuda3std6ranges3__45__cpo5ssizeE:
	.zero		1
	.type		_ZN40_INTERNAL_db0b6c21_4_k_cu_175f9ffe_303186thrust24THRUST_300001_SM_1000_NS12placeholders2_8E,@object
	.size		_ZN40_INTERNAL_db0b6c21_4_k_cu_175f9ffe_303186thrust24THRUST_300001_SM_1000_NS12placeholders2_8E,(_ZN40_INTERNAL_db0b6c21_4_k_cu_175f9ffe_303184cuda3std3__45__cpo5crendE - _ZN40_INTERNAL_db0b6c21_4_k_cu_175f9ffe_303186thrust24THRUST_300001_SM_1000_NS12placeholders2_8E)
_ZN40_INTERNAL_db0b6c21_4_k_cu_175f9ffe_303186thrust24THRUST_300001_SM_1000_NS12placeholders2_8E:
	.zero		1
	.type		_ZN40_INTERNAL_db0b6c21_4_k_cu_175f9ffe_303184cuda3std3__45__cpo5crendE,@object
	.size		_ZN40_INTERNAL_db0b6c21_4_k_cu_175f9ffe_303184cuda3std3__45__cpo5crendE,(_ZN40_INTERNAL_db0b6c21_4_k_cu_175f9ffe_303184cuda3std6ranges3__45__cpo4prevE - _ZN40_INTERNAL_db0b6c21_4_k_cu_175f9ffe_303184cuda3std3__45__cpo5crendE)
_ZN40_INTERNAL_db0b6c21_4_k_cu_175f9ffe_303184cuda3std3__45__cpo5crendE:
	.zero		1
	.type		_ZN40_INTERNAL_db0b6c21_4_k_cu_175f9ffe_303184cuda3std6ranges3__45__cpo4prevE,@object
	.size		_ZN40_INTERNAL_db0b6c21_4_k_cu_175f9ffe_303184cuda3std6ranges3__45__cpo4prevE,(_ZN40_INTERNAL_db0b6c21_4_k_cu_175f9ffe_303184cuda3std6ranges3__45__cpo9iter_moveE - _ZN40_INTERNAL_db0b6c21_4_k_cu_175f9ffe_303184cuda3std6ranges3__45__cpo4prevE)
_ZN40_INTERNAL_db0b6c21_4_k_cu_175f9ffe_303184cuda3std6ranges3__45__cpo4prevE:
	.zero		1
	.type		_ZN40_INTERNAL_db0b6c21_4_k_cu_175f9ffe_303184cuda3std6ranges3__45__cpo9iter_moveE,@object
	.size		_ZN40_INTERNAL_db0b6c21_4_k_cu_175f9ffe_303184cuda3std6ranges3__45__cpo9iter_moveE,(_ZN40_INTERNAL_db0b6c21_4_k_cu_175f9ffe_303186thrust24THRUST_300001_SM_1000_NS6system6detail10sequential3seqE - _ZN40_INTERNAL_db0b6c21_4_k_cu_175f9ffe_303184cuda3std6ranges3__45__cpo9iter_moveE)
_ZN40_INTERNAL_db0b6c21_4_k_cu_175f9ffe_303184cuda3std6ranges3__45__cpo9iter_moveE:
	.zero		1
	.type		_ZN40_INTERNAL_db0b6c21_4_k_cu_175f9ffe_303186thrust24THRUST_300001_SM_1000_NS6system6detail10sequential3seqE,@object
	.size		_ZN40_INTERNAL_db0b6c21_4_k_cu_175f9ffe_303186thrust24THRUST_300001_SM_1000_NS6system6detail10sequential3seqE,(.L_31 - _ZN40_INTERNAL_db0b6c21_4_k_cu_175f9ffe_303186thrust24THRUST_300001_SM_1000_NS6system6detail10sequential3seqE)
_ZN40_INTERNAL_db0b6c21_4_k_cu_175f9ffe_303186thrust24THRUST_300001_SM_1000_NS6system6detail10sequential3seqE:
	.zero		1
.L_31:


//--------------------- .nv.constant0._ZN3cub18CUB_300001_SM_10006detail11EmptyKernelIvEEvv --------------------------
	.section	.nv.constant0._ZN3cub18CUB_300001_SM_10006detail11EmptyKernelIvEEvv,"a",@progbits
	.sectionflags	@""
	.align	4
.nv.constant0._ZN3cub18CUB_300001_SM_10006detail11EmptyKernelIvEEvv:
	.zero		896


//--------------------- SYMBOLS --------------------------

	.type		.nv.reservedSmem.offset0,@object
	.size		.nv.reservedSmem.offset0,0x4
